	.headerflags	@"EF_CUDA_TEXMODE_UNIFIED EF_CUDA_64BIT_ADDRESS EF_CUDA_ACCELERATORS EF_CUDA_SM90 EF_CUDA_VIRTUAL_SM(EF_CUDA_SM90)"
	.elftype	@"ET_EXEC"


//--------------------- .nv.info                  --------------------------
	.section	.nv.info,"",@"SHT_CUDA_INFO"
	.align	4


	//----- nvinfo : EIATTR_REGCOUNT
	.align		4
        /*0000*/ 	.byte	0x04, 0x2f
        /*0002*/ 	.short	(.L_2 - .L_1)
	.align		4
.L_1:
        /*0004*/ 	.word	index@(triton_per_fused__native_batch_norm_legit_convolution_relu_39)
        /*0008*/ 	.word	0x00000016


	//----- nvinfo : EIATTR_MIN_STACK_SIZE
	.align		4
.L_2:
        /*000c*/ 	.byte	0x04, 0x12
        /*000e*/ 	.short	(.L_4 - .L_3)
	.align		4
.L_3:
        /*0010*/ 	.word	index@(triton_per_fused__native_batch_norm_legit_convolution_relu_39)
        /*0014*/ 	.word	0x00000000


	//----- nvinfo : EIATTR_FRAME_SIZE
	.align		4
.L_4:
        /*0018*/ 	.byte	0x04, 0x11
        /*001a*/ 	.short	(.L_6 - .L_5)
	.align		4
.L_5:
        /*001c*/ 	.word	index@(triton_per_fused__native_batch_norm_legit_convolution_relu_39)
        /*0020*/ 	.word	0x00000000


	//----- nvinfo : EIATTR_MIN_STACK_SIZE
	.align		4
.L_6:
        /*0024*/ 	.byte	0x04, 0x12
        /*0026*/ 	.short	(.L_8 - .L_7)
	.align		4
.L_7:
        /*0028*/ 	.word	index@(triton_per_fused__native_batch_norm_legit_convolution_relu_39)
        /*002c*/ 	.word	0x00000000
.L_8:


//--------------------- .nv.info.triton_per_fused__native_batch_norm_legit_convolution_relu_39 --------------------------
	.section	.nv.info.triton_per_fused__native_batch_norm_legit_convolution_relu_39,"",@"SHT_CUDA_INFO"
	.sectionflags	@""
	.align	4


	//----- nvinfo : EIATTR_CUDA_API_VERSION
	.align		4
        /*0000*/ 	.byte	0x04, 0x37
        /*0002*/ 	.short	(.L_10 - .L_9)
.L_9:
        /*0004*/ 	.word	0x0000007c


	//----- nvinfo : EIATTR_KPARAM_INFO
	.align		4
.L_10:
        /*0008*/ 	.byte	0x04, 0x17
        /*000a*/ 	.short	(.L_12 - .L_11)
.L_11:
        /*000c*/ 	.word	0x00000000
        /*0010*/ 	.short	0x0006
        /*0012*/ 	.short	0x002c
        /*0014*/ 	.byte	0x00, 0xf0, 0x11, 0x00


	//----- nvinfo : EIATTR_KPARAM_INFO
	.align		4
.L_12:
        /*0018*/ 	.byte	0x04, 0x17
        /*001a*/ 	.short	(.L_14 - .L_13)
.L_13:
        /*001c*/ 	.word	0x00000000
        /*0020*/ 	.short	0x0005
        /*0022*/ 	.short	0x0028
        /*0024*/ 	.byte	0x00, 0xf0, 0x11, 0x00


	//----- nvinfo : EIATTR_KPARAM_INFO
	.align		4
.L_14:
        /*0028*/ 	.byte	0x04, 0x17
        /*002a*/ 	.short	(.L_16 - .L_15)
.L_15:
        /*002c*/ 	.word	0x00000000
        /*0030*/ 	.short	0x0004
        /*0032*/ 	.short	0x0020
        /*0034*/ 	.byte	0x00, 0xf4, 0x21, 0x00


	//----- nvinfo : EIATTR_KPARAM_INFO
	.align		4
.L_16:
        /*0038*/ 	.byte	0x04, 0x17
        /*003a*/ 	.short	(.L_18 - .L_17)
.L_17:
        /*003c*/ 	.word	0x00000000
        /*0040*/ 	.short	0x0003
        /*0042*/ 	.short	0x0018
        /*0044*/ 	.byte	0x00, 0xf4, 0x21, 0x00


	//----- nvinfo : EIATTR_KPARAM_INFO
	.align		4
.L_18:
        /*0048*/ 	.byte	0x04, 0x17
        /*004a*/ 	.short	(.L_20 - .L_19)
.L_19:
        /*004c*/ 	.word	0x00000000
        /*0050*/ 	.short	0x0002
        /*0052*/ 	.short	0x0010
        /*0054*/ 	.byte	0x00, 0xf4, 0x21, 0x00


	//----- nvinfo : EIATTR_KPARAM_INFO
	.align		4
.L_20:
        /*0058*/ 	.byte	0x04, 0x17
        /*005a*/ 	.short	(.L_22 - .L_21)
.L_21:
        /*005c*/ 	.word	0x00000000
        /*0060*/ 	.short	0x0001
        /*0062*/ 	.short	0x0008
        /*0064*/ 	.byte	0x00, 0xf4, 0x21, 0x00


	//----- nvinfo : EIATTR_KPARAM_INFO
	.align		4
.L_22:
        /*0068*/ 	.byte	0x04, 0x17
        /*006a*/ 	.short	(.L_24 - .L_23)
.L_23:
        /*006c*/ 	.word	0x00000000
        /*0070*/ 	.short	0x0000
        /*0072*/ 	.short	0x0000
        /*0074*/ 	.byte	0x00, 0xf4, 0x21, 0x00


	//----- nvinfo : EIATTR_SPARSE_MMA_MASK
	.align		4
.L_24:
        /*0078*/ 	.byte	0x03, 0x50
        /*007a*/ 	.short	0x0000


	//----- nvinfo : EIATTR_MAXREG_COUNT
	.align		4
        /*007c*/ 	.byte	0x03, 0x1b
        /*007e*/ 	.short	0x00ff


	//----- nvinfo : EIATTR_COOP_GROUP_MASK_REGIDS
	.align		4
        /*0080*/ 	.byte	0x04, 0x29
        /*0082*/ 	.short	(.L_26 - .L_25)


	//   ....[0]....
.L_25:
        /*0084*/ 	.word	0xffffffff


	//   ....[1]....
        /*0088*/ 	.word	0xffffffff


	//   ....[2]....
        /*008c*/ 	.word	0xffffffff


	//   ....[3]....
        /*0090*/ 	.word	0xffffffff


	//   ....[4]....
        /*0094*/ 	.word	0xffffffff


	//   ....[5]....
        /*0098*/ 	.word	0xffffffff


	//   ....[6]....
        /*009c*/ 	.word	0xffffffff


	//   ....[7]....
        /*00a0*/ 	.word	0xffffffff


	//   ....[8]....
        /*00a4*/ 	.word	0xffffffff


	//   ....[9]....
        /*00a8*/ 	.word	0xffffffff


	//   ....[10]....
        /*00ac*/ 	.word	0xffffffff


	//   ....[11]....
        /*00b0*/ 	.word	0xffffffff


	//----- nvinfo : EIATTR_COOP_GROUP_INSTR_OFFSETS
	.align		4
.L_26:
        /*00b4*/ 	.byte	0x04, 0x28
        /*00b6*/ 	.short	(.L_28 - .L_27)


	//   ....[0]....
.L_27:
        /*00b8*/ 	.word	0x00000140


	//   ....[1]....
        /*00bc*/ 	.word	0x00000170


	//   ....[2]....
        /*00c0*/ 	.word	0x00000190


	//   ....[3]....
        /*00c4*/ 	.word	0x000001b0


	//   ....[4]....
        /*00c8*/ 	.word	0x00000210


	//   ....[5]....
        /*00cc*/ 	.word	0x00000230


	//   ....[6]....
        /*00d0*/ 	.word	0x00000250


	//   ....[7]....
        /*00d4*/ 	.word	0x00000270


	//   ....[8]....
        /*00d8*/ 	.word	0x00000290


	//   ....[9]....
        /*00dc*/ 	.word	0x000002b0


	//   ....[10]....
        /*00e0*/ 	.word	0x000002e0


	//   ....[11]....
        /*00e4*/ 	.word	0x00000310


	//----- nvinfo : EIATTR_EXIT_INSTR_OFFSETS
	.align		4
.L_28:
        /*00e8*/ 	.byte	0x04, 0x1c
        /*00ea*/ 	.short	(.L_30 - .L_29)


	//   ....[0]....
.L_29:
        /*00ec*/ 	.word	0x00000410


	//   ....[1]....
        /*00f0*/ 	.word	0x00000430


	//----- nvinfo : EIATTR_REQNTID
	.align		4
.L_30:
        /*00f4*/ 	.byte	0x04, 0x10
        /*00f6*/ 	.short	(.L_32 - .L_31)
.L_31:
        /*00f8*/ 	.word	0x00000040
        /*00fc*/ 	.word	0x00000001
        /*0100*/ 	.word	0x00000001


	//----- nvinfo : EIATTR_CBANK_PARAM_SIZE
	.align		4
.L_32:
        /*0104*/ 	.byte	0x03, 0x19
        /*0106*/ 	.short	0x0030


	//----- nvinfo : EIATTR_PARAM_CBANK
	.align		4
        /*0108*/ 	.byte	0x04, 0x0a
        /*010a*/ 	.short	(.L_34 - .L_33)
	.align		4
.L_33:
        /*010c*/ 	.word	index@(.nv.constant0.triton_per_fused__native_batch_norm_legit_convolution_relu_39)
        /*0110*/ 	.short	0x0210
        /*0112*/ 	.short	0x0030


	//----- nvinfo : EIATTR_SW_WAR
	.align		4
.L_34:
        /*0114*/ 	.byte	0x04, 0x36
        /*0116*/ 	.short	(.L_36 - .L_35)
.L_35:
        /*0118*/ 	.word	0x00000008
.L_36:


//--------------------- .nv.callgraph             --------------------------
	.section	.nv.callgraph,"",@"SHT_CUDA_CALLGRAPH"
	.align	4
	.sectionentsize	8
	.align		4
        /*0000*/ 	.word	0x00000000
	.align		4
        /*0004*/ 	.word	0xffffffff
	.align		4
        /*0008*/ 	.word	0x00000000
	.align		4
        /*000c*/ 	.word	0xfffffffe
	.align		4
        /*0010*/ 	.word	0x00000000
	.align		4
        /*0014*/ 	.word	0xfffffffd
	.align		4
        /*0018*/ 	.word	0x00000000
	.align		4
        /*001c*/ 	.word	0xfffffffc


//--------------------- .nv.constant4             --------------------------
	.section	.nv.constant4,"a",@progbits
	.align	8
	.align		8
.nv.constant4:
        /*0000*/ 	.dword	_$_str


//--------------------- .text.triton_per_fused__native_batch_norm_legit_convolution_relu_39 --------------------------
	.section	.text.triton_per_fused__native_batch_norm_legit_convolution_relu_39,"ax",@progbits
	.align	128
        .global         triton_per_fused__native_batch_norm_legit_convolution_relu_39
        .type           triton_per_fused__native_batch_norm_legit_convolution_relu_39,@function
        .size           triton_per_fused__native_batch_norm_legit_convolution_relu_39,(.L_x_1 - triton_per_fused__native_batch_norm_legit_convolution_relu_39)
        .other          triton_per_fused__native_batch_norm_legit_convolution_relu_39,@"STO_CUDA_ENTRY STV_DEFAULT"
triton_per_fused__native_batch_norm_legit_convolution_relu_39:
.text.triton_per_fused__native_batch_norm_legit_convolution_relu_39:
[----:B------:R-:W0:Y:S02]  /*0000*/  LDC R1, c[0x0][0x28] ;  /* 0x00000a00ff017b82 */ /* 0x000e240000000800 */
[----:B------:R-:W1:Y:S01]  /*0010*/  S2R R0, SR_CTAID.X ;  /* 0x0000000000007919 */ /* 0x000e620000002500 */
[----:B------:R-:W2:Y:S01]  /*0020*/  LDC.64 R8, c[0x0][0x218] ;  /* 0x00008600ff087b82 */ /* 0x000ea20000000a00 */
[----:B------:R-:W-:Y:S01]  /*0030*/  ULDC.64 UR4, c[0x0][0x208] ;  /* 0x0000820000047ab9 */ /* 0x000fe20000000a00 */
[----:B------:R-:W3:Y:S06]  /*0040*/  S2R R14, SR_TID.X ;  /* 0x00000000000e7919 */ /* 0x000eec0000002100 */
[----:B------:R-:W4:Y:S01]  /*0050*/  LDC.64 R2, c[0x0][0x210] ;  /* 0x00008400ff027b82 */ /* 0x000f220000000a00 */
[----:B-1----:R-:W-:-:S04]  /*0060*/  SHF.R.S32.HI R5, RZ, 0x1f, R0 ;  /* 0x0000001fff057819 */ /* 0x002fc80000011400 */
[----:B------:R-:W-:Y:S02]  /*0070*/  LEA.HI R4, R5, R0, RZ, 0xa ;  /* 0x0000000005047211 */ /* 0x000fe400078f50ff */
[----:B---3--:R-:W-:Y:S02]  /*0080*/  LOP3.LUT R5, R14, 0xf, RZ, 0xc0, !PT ;  /* 0x0000000f0e057812 */ /* 0x008fe400078ec0ff */
[----:B------:R-:W-:Y:S02]  /*0090*/  LOP3.LUT R7, R4, 0xfffffc00, RZ, 0xc0, !PT ;  /* 0xfffffc0004077812 */ /* 0x000fe400078ec0ff */
[----:B------:R-:W-:Y:S02]  /*00a0*/  LEA R4, R0, R5, 0x4 ;  /* 0x0000000500047211 */ /* 0x000fe400078e20ff */
[----:B------:R-:W-:-:S03]  /*00b0*/  IADD3 R7, -R7, R0, RZ ;  /* 0x0000000007077210 */ /* 0x000fc60007ffe1ff */
[----:B----4-:R-:W-:-:S04]  /*00c0*/  IMAD.WIDE R2, R4, 0x4, R2 ;  /* 0x0000000404027825 */ /* 0x010fc800078e0202 */
[----:B--2---:R-:W-:Y:S01]  /*00d0*/  IMAD.WIDE R8, R7, 0x4, R8 ;  /* 0x0000000407087825 */ /* 0x004fe200078e0208 */
[----:B------:R-:W2:Y:S05]  /*00e0*/  LDG.E R5, desc[UR4][R2.64] ;  /* 0x0000000402057981 */ /* 0x000eaa000c1e1900 */
[----:B------:R-:W2:Y:S01]  /*00f0*/  LDG.E.EL R8, desc[UR4][R8.64] ;  /* 0x0000000408087981 */ /* 0x000ea2000c2e1900 */
[----:B------:R-:W-:Y:S01]  /*0100*/  HFMA2.MMA R19, -RZ, RZ, 1.375, 0 ;  /* 0x3d800000ff137435 */ /* 0x000fe200000001ff */
[C---:B------:R-:W-:Y:S02]  /*0110*/  LOP3.LUT P1, RZ, R14.reuse, 0x30, RZ, 0xc0, !PT ;  /* 0x000000300eff7812 */ /* 0x040fe4000782c0ff */
[----:B------:R-:W-:Y:S01]  /*0120*/  LOP3.LUT P2, RZ, R14, 0x3f, RZ, 0xc0, !PT ;  /* 0x0000003f0eff7812 */ /* 0x000fe2000784c0ff */
[----:B--2---:R-:W-:-:S05]  /*0130*/  FADD R5, R5, R8 ;  /* 0x0000000805057221 */ /* 0x004fca0000000000 */
[----:B------:R-:W1:Y:S05]  /*0140*/  SHFL.BFLY PT, R6, R5, 0x8, 0x1f ;  /* 0x0d001f0005067f89 */ /* 0x000e6a00000e0000 */
[----:B------:R-:W-:Y:S01]  /*0150*/  @!P1 STG.E desc[UR4][R2.64], R5 ;  /* 0x0000000502009986 */ /* 0x000fe2000c101904 */
[----:B-1----:R-:W-:-:S05]  /*0160*/  FADD R10, R5, R6 ;  /* 0x00000006050a7221 */ /* 0x002fca0000000000 */
[----:B------:R-:W1:Y:S02]  /*0170*/  SHFL.BFLY PT, R7, R10, 0x4, 0x1f ;  /* 0x0c801f000a077f89 */ /* 0x000e6400000e0000 */
[----:B-1----:R-:W-:-:S05]  /*0180*/  FADD R11, R10, R7 ;  /* 0x000000070a0b7221 */ /* 0x002fca0000000000 */
[----:B------:R-:W1:Y:S02]  /*0190*/  SHFL.BFLY PT, R6, R11, 0x2, 0x1f ;  /* 0x0c401f000b067f89 */ /* 0x000e6400000e0000 */
[----:B-1----:R-:W-:-:S05]  /*01a0*/  FADD R12, R11, R6 ;  /* 0x000000060b0c7221 */ /* 0x002fca0000000000 */
[----:B------:R-:W1:Y:S02]  /*01b0*/  SHFL.BFLY PT, R7, R12, 0x1, 0x1f ;  /* 0x0c201f000c077f89 */ /* 0x000e6400000e0000 */
[----:B-1----:R-:W-:-:S04]  /*01c0*/  FADD R6, R12, R7 ;  /* 0x000000070c067221 */ /* 0x002fc80000000000 */
[C---:B------:R-:W-:Y:S01]  /*01d0*/  FFMA R7, R6.reuse, -0.0625, R5 ;  /* 0xbd80000006077823 */ /* 0x040fe20000000005 */
[----:B------:R-:W-:-:S03]  /*01e0*/  FMUL R6, R6, 0.0625 ;  /* 0x3d80000006067820 */ /* 0x000fc60000400000 */
[----:B------:R-:W-:Y:S01]  /*01f0*/  FMUL R9, R7, R7 ;  /* 0x0000000707097220 */ /* 0x000fe20000400000 */
[----:B------:R-:W-:-:S04]  /*0200*/  FADD R8, R5, -R6 ;  /* 0x8000000605087221 */ /* 0x000fc80000000000 */
[----:B------:R-:W1:Y:S01]  /*0210*/  SHFL.BFLY PT, R16, R9, 0x8, 0x1f ;  /* 0x0d001f0009107f89 */ /* 0x000e6200000e0000 */
[----:B------:R-:W-:-:S05]  /*0220*/  FMUL R10, R8, R8 ;  /* 0x00000008080a7220 */ /* 0x000fca0000400000 */
[----:B------:R-:W2:Y:S01]  /*0230*/  SHFL.BFLY PT, R13, R10, 0x8, 0x1f ;  /* 0x0d001f000a0d7f89 */ /* 0x000ea200000e0000 */
[----:B-1----:R-:W-:-:S05]  /*0240*/  FFMA R16, R7, R7, R16 ;  /* 0x0000000707107223 */ /* 0x002fca0000000010 */
[----:B------:R-:W1:Y:S01]  /*0250*/  SHFL.BFLY PT, R11, R16, 0x4, 0x1f ;  /* 0x0c801f00100b7f89 */ /* 0x000e6200000e0000 */
[----:B--2---:R-:W-:-:S05]  /*0260*/  FFMA R13, R8, R8, R13 ;  /* 0x00000008080d7223 */ /* 0x004fca000000000d */
[----:B------:R-:W2:Y:S01]  /*0270*/  SHFL.BFLY PT, R12, R13, 0x4, 0x1f ;  /* 0x0c801f000d0c7f89 */ /* 0x000ea200000e0000 */
[----:B-1----:R-:W-:-:S05]  /*0280*/  FADD R11, R16, R11 ;  /* 0x0000000b100b7221 */ /* 0x002fca0000000000 */
[----:B------:R-:W1:Y:S01]  /*0290*/  SHFL.BFLY PT, R8, R11, 0x2, 0x1f ;  /* 0x0c401f000b087f89 */ /* 0x000e6200000e0000 */
[----:B--2---:R-:W-:-:S05]  /*02a0*/  FADD R9, R13, R12 ;  /* 0x0000000c0d097221 */ /* 0x004fca0000000000 */
[----:B------:R-:W2:Y:S01]  /*02b0*/  SHFL.BFLY PT, R12, R9, 0x2, 0x1f ;  /* 0x0c401f00090c7f89 */ /* 0x000ea200000e0000 */
[----:B-1----:R-:W-:Y:S02]  /*02c0*/  FADD R15, R11, R8 ;  /* 0x000000080b0f7221 */ /* 0x002fe40000000000 */
[----:B------:R-:W1:Y:S03]  /*02d0*/  LDC.64 R10, c[0x0][0x230] ;  /* 0x00008c00ff0a7b82 */ /* 0x000e660000000a00 */
[----:B------:R-:W3:Y:S01]  /*02e0*/  SHFL.BFLY PT, R8, R15, 0x1, 0x1f ;  /* 0x0c201f000f087f89 */ /* 0x000ee200000e0000 */
[----:B--2---:R-:W-:-:S04]  /*02f0*/  FADD R17, R9, R12 ;  /* 0x0000000c09117221 */ /* 0x004fc80000000000 */
[----:B------:R-:W2:Y:S01]  /*0300*/  LDC.64 R12, c[0x0][0x228] ;  /* 0x00008a00ff0c7b82 */ /* 0x000ea20000000a00 */
[----:B------:R-:W4:Y:S01]  /*0310*/  SHFL.BFLY PT, R18, R17, 0x1, 0x1f ;  /* 0x0c201f0011127f89 */ /* 0x000f2200000e0000 */
[----:B-1----:R-:W-:-:S04]  /*0320*/  IMAD.WIDE R10, R0, 0x4, R10 ;  /* 0x00000004000a7825 */ /* 0x002fc800078e020a */
[----:B---3--:R-:W-:-:S04]  /*0330*/  FADD R8, R15, R8 ;  /* 0x000000080f087221 */ /* 0x008fc80000000000 */
[----:B------:R-:W-:Y:S01]  /*0340*/  FFMA R16, R8, R19, 9.9999997473787516356e-06 ;  /* 0x3727c5ac08107423 */ /* 0x000fe20000000013 */
[----:B--2---:R-:W-:-:S04]  /*0350*/  IMAD.WIDE R12, R4, 0x4, R12 ;  /* 0x00000004040c7825 */ /* 0x004fc800078e020c */
[----:B----4-:R-:W-:Y:S01]  /*0360*/  FADD R18, R17, R18 ;  /* 0x0000001211127221 */ /* 0x010fe20000000000 */
[----:B------:R-:W1:Y:S01]  /*0370*/  LDC.64 R8, c[0x0][0x220] ;  /* 0x00008800ff087b82 */ /* 0x000e620000000a00 */
[----:B------:R-:W2:Y:S02]  /*0380*/  MUFU.RSQ R16, R16 ;  /* 0x0000001000107308 */ /* 0x000ea40000001400 */
[----:B------:R-:W-:Y:S01]  /*0390*/  FFMA R18, R18, R19, 9.9999997473787516356e-06 ;  /* 0x3727c5ac12127423 */ /* 0x000fe20000000013 */
[----:B--2---:R-:W-:-:S05]  /*03a0*/  FMUL R15, R7, R16 ;  /* 0x00000010070f7220 */ /* 0x004fca0000400000 */
[----:B------:R-:W2:Y:S01]  /*03b0*/  MUFU.RSQ R7, R18 ;  /* 0x0000001200077308 */ /* 0x000ea20000001400 */
[----:B------:R-:W-:Y:S01]  /*03c0*/  FSETP.GEU.AND P0, PT, R15, RZ, PT ;  /* 0x000000ff0f00720b */ /* 0x000fe20003f0e000 */
[----:B-1----:R-:W-:-:S03]  /*03d0*/  IMAD.WIDE R8, R0, 0x4, R8 ;  /* 0x0000000400087825 */ /* 0x002fc600078e0208 */
[----:B------:R-:W-:-:S05]  /*03e0*/  FSEL R15, R15, RZ, P0 ;  /* 0x000000ff0f0f7208 */ /* 0x000fca0000000000 */
[----:B------:R1:W-:Y:S04]  /*03f0*/  @!P1 STG.E desc[UR4][R12.64], R15 ;  /* 0x0000000f0c009986 */ /* 0x0003e8000c101904 */
[----:B--2---:R1:W-:Y:S01]  /*0400*/  @!P2 STG.E desc[UR4][R10.64], R7 ;  /* 0x000000070a00a986 */ /* 0x0043e2000c101904 */
[----:B------:R-:W-:Y:S05]  /*0410*/  @P2 EXIT ;  /* 0x000000000000294d */ /* 0x000fea0003800000 */
[----:B------:R-:W-:Y:S01]  /*0420*/  STG.E desc[UR4][R8.64], R6 ;  /* 0x0000000608007986 */ /* 0x000fe2000c101904 */
[----:B------:R-:W-:Y:S05]  /*0430*/  EXIT ;  /* 0x000000000000794d */ /* 0x000fea0003800000 */
.L_x_0:
[----:B------:R-:W-:-:S00]  /*0440*/  BRA `(.L_x_0) ;  /* 0xfffffffc00fc7947 */ /* 0x000fc0000383ffff */
[----:B------:R-:W-:-:S00]  /*0450*/  NOP ;  /* 0x0000000000007918 */ /* 0x000fc00000000000 */
        /* <DEDUP_REMOVED lines=10> */
.L_x_1:


//--------------------- .nv.global.init           --------------------------
	.section	.nv.global.init,"aw",@progbits
.nv.global.init:
	.type		_$_str,@object
	.size		_$_str,(.L_0 - _$_str)
_$_str:
        /*0000*/ 	.byte	0x5f, 0x5f, 0x43, 0x55, 0x44, 0x41, 0x5f, 0x46, 0x54, 0x5a, 0x00
.L_0:


//--------------------- .nv.constant0.triton_per_fused__native_batch_norm_legit_convolution_relu_39 --------------------------
	.section	.nv.constant0.triton_per_fused__native_batch_norm_legit_convolution_relu_39,"a",@progbits
	.sectionflags	@""
	.align	4
.nv.constant0.triton_per_fused__native_batch_norm_legit_convolution_relu_39:
	.zero		576
